	.headerflags	@"EF_CUDA_TEXMODE_UNIFIED EF_CUDA_64BIT_ADDRESS EF_CUDA_ACCELERATORS EF_CUDA_SM90 EF_CUDA_VIRTUAL_SM(EF_CUDA_SM90)"
	.elftype	@"ET_EXEC"


//--------------------- .nv.info                  --------------------------
	.section	.nv.info,"",@"SHT_CUDA_INFO"
	.align	4


	//----- nvinfo : EIATTR_REGCOUNT
	.align		4
        /*0000*/ 	.byte	0x04, 0x2f
        /*0002*/ 	.short	(.L_1 - .L_0)
	.align		4
.L_0:
        /*0004*/ 	.word	index@(triton_poi_fused_max_pool2d_with_indices_25)
        /*0008*/ 	.word	0x0000001c


	//----- nvinfo : EIATTR_MIN_STACK_SIZE
	.align		4
.L_1:
        /*000c*/ 	.byte	0x04, 0x12
        /*000e*/ 	.short	(.L_3 - .L_2)
	.align		4
.L_2:
        /*0010*/ 	.word	index@(triton_poi_fused_max_pool2d_with_indices_25)
        /*0014*/ 	.word	0x00000000


	//----- nvinfo : EIATTR_FRAME_SIZE
	.align		4
.L_3:
        /*0018*/ 	.byte	0x04, 0x11
        /*001a*/ 	.short	(.L_5 - .L_4)
	.align		4
.L_4:
        /*001c*/ 	.word	index@(triton_poi_fused_max_pool2d_with_indices_25)
        /*0020*/ 	.word	0x00000000


	//----- nvinfo : EIATTR_MIN_STACK_SIZE
	.align		4
.L_5:
        /*0024*/ 	.byte	0x04, 0x12
        /*0026*/ 	.short	(.L_7 - .L_6)
	.align		4
.L_6:
        /*0028*/ 	.word	index@(triton_poi_fused_max_pool2d_with_indices_25)
        /*002c*/ 	.word	0x00000000
.L_7:


//--------------------- .nv.info.triton_poi_fused_max_pool2d_with_indices_25 --------------------------
	.section	.nv.info.triton_poi_fused_max_pool2d_with_indices_25,"",@"SHT_CUDA_INFO"
	.sectionflags	@""
	.align	4


	//----- nvinfo : EIATTR_CUDA_API_VERSION
	.align		4
        /*0000*/ 	.byte	0x04, 0x37
        /*0002*/ 	.short	(.L_9 - .L_8)
.L_8:
        /*0004*/ 	.word	0x0000007c


	//----- nvinfo : EIATTR_KPARAM_INFO
	.align		4
.L_9:
        /*0008*/ 	.byte	0x04, 0x17
        /*000a*/ 	.short	(.L_11 - .L_10)
.L_10:
        /*000c*/ 	.word	0x00000000
        /*0010*/ 	.short	0x0003
        /*0012*/ 	.short	0x0018
        /*0014*/ 	.byte	0x00, 0xf0, 0x11, 0x00


	//----- nvinfo : EIATTR_KPARAM_INFO
	.align		4
.L_11:
        /*0018*/ 	.byte	0x04, 0x17
        /*001a*/ 	.short	(.L_13 - .L_12)
.L_12:
        /*001c*/ 	.word	0x00000000
        /*0020*/ 	.short	0x0002
        /*0022*/ 	.short	0x0010
        /*0024*/ 	.byte	0x00, 0xf4, 0x21, 0x00


	//----- nvinfo : EIATTR_KPARAM_INFO
	.align		4
.L_13:
        /*0028*/ 	.byte	0x04, 0x17
        /*002a*/ 	.short	(.L_15 - .L_14)
.L_14:
        /*002c*/ 	.word	0x00000000
        /*0030*/ 	.short	0x0001
        /*0032*/ 	.short	0x0008
        /*0034*/ 	.byte	0x00, 0xf4, 0x21, 0x00


	//----- nvinfo : EIATTR_KPARAM_INFO
	.align		4
.L_15:
        /*0038*/ 	.byte	0x04, 0x17
        /*003a*/ 	.short	(.L_17 - .L_16)
.L_16:
        /*003c*/ 	.word	0x00000000
        /*0040*/ 	.short	0x0000
        /*0042*/ 	.short	0x0000
        /*0044*/ 	.byte	0x00, 0xf4, 0x21, 0x00


	//----- nvinfo : EIATTR_SPARSE_MMA_MASK
	.align		4
.L_17:
        /*0048*/ 	.byte	0x03, 0x50
        /*004a*/ 	.short	0x0000


	//----- nvinfo : EIATTR_MAXREG_COUNT
	.align		4
        /*004c*/ 	.byte	0x03, 0x1b
        /*004e*/ 	.short	0x00ff


	//----- nvinfo : EIATTR_EXIT_INSTR_OFFSETS
	.align		4
        /*0050*/ 	.byte	0x04, 0x1c
        /*0052*/ 	.short	(.L_19 - .L_18)


	//   ....[0]....
.L_18:
        /*0054*/ 	.word	0x00000960


	//   ....[1]....
        /*0058*/ 	.word	0x00000980


	//----- nvinfo : EIATTR_REQNTID
	.align		4
.L_19:
        /*005c*/ 	.byte	0x04, 0x10
        /*005e*/ 	.short	(.L_21 - .L_20)
.L_20:
        /*0060*/ 	.word	0x00000100
        /*0064*/ 	.word	0x00000001
        /*0068*/ 	.word	0x00000001


	//----- nvinfo : EIATTR_CBANK_PARAM_SIZE
	.align		4
.L_21:
        /*006c*/ 	.byte	0x03, 0x19
        /*006e*/ 	.short	0x001c


	//----- nvinfo : EIATTR_PARAM_CBANK
	.align		4
        /*0070*/ 	.byte	0x04, 0x0a
        /*0072*/ 	.short	(.L_23 - .L_22)
	.align		4
.L_22:
        /*0074*/ 	.word	index@(.nv.constant0.triton_poi_fused_max_pool2d_with_indices_25)
        /*0078*/ 	.short	0x0210
        /*007a*/ 	.short	0x001c


	//----- nvinfo : EIATTR_SW_WAR
	.align		4
.L_23:
        /*007c*/ 	.byte	0x04, 0x36
        /*007e*/ 	.short	(.L_25 - .L_24)
.L_24:
        /*0080*/ 	.word	0x00000008
.L_25:


//--------------------- .nv.callgraph             --------------------------
	.section	.nv.callgraph,"",@"SHT_CUDA_CALLGRAPH"
	.align	4
	.sectionentsize	8
	.align		4
        /*0000*/ 	.word	0x00000000
	.align		4
        /*0004*/ 	.word	0xffffffff
	.align		4
        /*0008*/ 	.word	0x00000000
	.align		4
        /*000c*/ 	.word	0xfffffffe
	.align		4
        /*0010*/ 	.word	0x00000000
	.align		4
        /*0014*/ 	.word	0xfffffffd
	.align		4
        /*0018*/ 	.word	0x00000000
	.align		4
        /*001c*/ 	.word	0xfffffffc


//--------------------- .text.triton_poi_fused_max_pool2d_with_indices_25 --------------------------
	.section	.text.triton_poi_fused_max_pool2d_with_indices_25,"ax",@progbits
	.align	128
        .global         triton_poi_fused_max_pool2d_with_indices_25
        .type           triton_poi_fused_max_pool2d_with_indices_25,@function
        .size           triton_poi_fused_max_pool2d_with_indices_25,(.L_x_1 - triton_poi_fused_max_pool2d_with_indices_25)
        .other          triton_poi_fused_max_pool2d_with_indices_25,@"STO_CUDA_ENTRY STV_DEFAULT"
triton_poi_fused_max_pool2d_with_indices_25:
.text.triton_poi_fused_max_pool2d_with_indices_25:
[----:B------:R-:W0:Y:S02]  /*0000*/  LDC R1, c[0x0][0x28] ;  /* 0x00000a00ff017b82 */ /* 0x000e240000000800 */
[----:B------:R-:W1:Y:S01]  /*0010*/  S2R R0, SR_TID.X ;  /* 0x0000000000007919 */ /* 0x000e620000002100 */
[----:B------:R-:W-:Y:S01]  /*0020*/  IMAD.MOV.U32 R2, RZ, RZ, RZ ;  /* 0x000000ffff027224 */ /* 0x000fe200078e00ff */
[----:B------:R-:W-:Y:S01]  /*0030*/  ULDC.64 UR4, c[0x0][0x208] ;  /* 0x0000820000047ab9 */ /* 0x000fe20000000a00 */
[----:B------:R-:W2:Y:S01]  /*0040*/  S2R R3, SR_CTAID.X ;  /* 0x0000000000037919 */ /* 0x000ea20000002500 */
[----:B------:R-:W-:Y:S02]  /*0050*/  CS2R R12, SRZ ;  /* 0x00000000000c7805 */ /* 0x000fe4000001ff00 */
[----:B------:R-:W-:Y:S01]  /*0060*/  CS2R R16, SRZ ;  /* 0x0000000000107805 */ /* 0x000fe2000001ff00 */
[----:B------:R-:W-:Y:S01]  /*0070*/  ULDC.64 UR6, c[0x0][0x220] ;  /* 0x0000880000067ab9 */ /* 0x000fe20000000a00 */
[----:B-1----:R-:W-:-:S05]  /*0080*/  IMAD.SHL.U32 R0, R0, 0x2, RZ ;  /* 0x0000000200007824 */ /* 0x002fca00078e00ff */
[----:B------:R-:W-:-:S05]  /*0090*/  LOP3.LUT R0, R0, 0x1fe, RZ, 0xc0, !PT ;  /* 0x000001fe00007812 */ /* 0x000fca00078ec0ff */
[----:B--2---:R-:W-:-:S04]  /*00a0*/  IMAD R3, R3, 0x200, R0 ;  /* 0x0000020003037824 */ /* 0x004fc800078e0200 */
[C---:B------:R-:W-:Y:S01]  /*00b0*/  IMAD.HI R0, R3.reuse, 0x2aaaaaab, RZ ;  /* 0x2aaaaaab03007827 */ /* 0x040fe200078e02ff */
[----:B------:R-:W-:-:S03]  /*00c0*/  ISETP.GE.AND P0, PT, R3, 0x1fb00, PT ;  /* 0x0001fb000300780c */ /* 0x000fc60003f06270 */
[----:B------:R-:W-:Y:S01]  /*00d0*/  IMAD.HI R4, R3, -0x2df2df2d, R2 ;  /* 0xd20d20d303047827 */ /* 0x000fe200078e0202 */
[----:B------:R-:W-:-:S04]  /*00e0*/  SHF.R.U32.HI R5, RZ, 0x1f, R0 ;  /* 0x0000001fff057819 */ /* 0x000fc80000011600 */
[----:B------:R-:W-:Y:S01]  /*00f0*/  LEA.HI.SX32 R2, R0, R5, 0x1b ;  /* 0x0000000500027211 */ /* 0x000fe200078fdaff */
[----:B------:R-:W-:Y:S01]  /*0100*/  IMAD.HI R0, R3, 0x2050c9f9, RZ ;  /* 0x2050c9f903007827 */ /* 0x000fe200078e02ff */
[----:B------:R-:W-:-:S03]  /*0110*/  SHF.R.U32.HI R7, RZ, 0x1f, R4 ;  /* 0x0000001fff077819 */ /* 0x000fc60000011604 */
[----:B------:R-:W-:Y:S01]  /*0120*/  IMAD.HI R9, R2, 0x4ec4ec4f, RZ ;  /* 0x4ec4ec4f02097827 */ /* 0x000fe200078e02ff */
[----:B------:R-:W-:Y:S02]  /*0130*/  LEA.HI.SX32 R6, R4, R7, 0x15 ;  /* 0x0000000704067211 */ /* 0x000fe400078faaff */
[----:B------:R-:W-:Y:S02]  /*0140*/  SHF.R.U32.HI R5, RZ, 0x1f, R0 ;  /* 0x0000001fff057819 */ /* 0x000fe40000011600 */
[----:B------:R-:W-:Y:S01]  /*0150*/  SHF.R.U32.HI R4, RZ, 0x1f, R9 ;  /* 0x0000001fff047819 */ /* 0x000fe20000011609 */
[----:B------:R-:W-:Y:S01]  /*0160*/  IMAD.HI R8, R6, 0x4ec4ec4f, RZ ;  /* 0x4ec4ec4f06087827 */ /* 0x000fe200078e02ff */
[----:B------:R-:W-:Y:S02]  /*0170*/  LEA.HI.SX32 R7, R0, R5, 0x14 ;  /* 0x0000000500077211 */ /* 0x000fe400078fa2ff */
[----:B------:R-:W-:Y:S01]  /*0180*/  LEA.HI R11, R9, R4, RZ, 0x1e ;  /* 0x00000004090b7211 */ /* 0x000fe200078ff0ff */
[----:B------:R-:W-:Y:S01]  /*0190*/  IMAD R0, R2, -0xc0, R3 ;  /* 0xffffff4002007824 */ /* 0x000fe200078e0203 */
[----:B------:R-:W1:Y:S01]  /*01a0*/  LDC.64 R4, c[0x0][0x210] ;  /* 0x00008400ff047b82 */ /* 0x000e620000000a00 */
[----:B------:R-:W-:-:S02]  /*01b0*/  SHF.R.U32.HI R9, RZ, 0x1f, R8 ;  /* 0x0000001fff097819 */ /* 0x000fc40000011608 */
[----:B------:R-:W-:Y:S02]  /*01c0*/  IMAD R0, R7, 0x24c00, R0 ;  /* 0x00024c0007007824 */ /* 0x000fe400078e0200 */
[----:B------:R-:W-:Y:S01]  /*01d0*/  LEA.HI R9, R8, R9, RZ, 0x1e ;  /* 0x0000000908097211 */ /* 0x000fe200078ff0ff */
[----:B------:R-:W-:-:S04]  /*01e0*/  IMAD R11, R11, -0xd, R2 ;  /* 0xfffffff30b0b7824 */ /* 0x000fc800078e0202 */
[----:B------:R-:W-:Y:S01]  /*01f0*/  IMAD R0, R11, 0x180, R0 ;  /* 0x000001800b007824 */ /* 0x000fe200078e0200 */
[----:B------:R-:W-:Y:S01]  /*0200*/  CS2R R10, SRZ ;  /* 0x00000000000a7805 */ /* 0x000fe2000001ff00 */
[----:B------:R-:W-:Y:S01]  /*0210*/  IMAD R7, R9, -0xd, R6 ;  /* 0xfffffff309077824 */ /* 0x000fe200078e0206 */
[----:B------:R-:W-:-:S03]  /*0220*/  CS2R R8, SRZ ;  /* 0x0000000000087805 */ /* 0x000fc6000001ff00 */
[----:B------:R-:W-:-:S04]  /*0230*/  IMAD R7, R7, 0x2a00, R0 ;  /* 0x00002a0007077824 */ /* 0x000fc800078e0200 */
[C---:B------:R-:W-:Y:S02]  /*0240*/  VIADD R19, R7.reuse, 0xc0 ;  /* 0x000000c007137836 */ /* 0x040fe40000000000 */
[----:B-1----:R-:W-:-:S04]  /*0250*/  IMAD.WIDE R14, R7, 0x4, R4 ;  /* 0x00000004070e7825 */ /* 0x002fc800078e0204 */
[--C-:B------:R-:W-:Y:S01]  /*0260*/  IMAD.WIDE R18, R19, 0x4, R4.reuse ;  /* 0x0000000413127825 */ /* 0x100fe200078e0204 */
[----:B------:R1:W2:Y:S03]  /*0270*/  @!P0 LDG.E.64 R10, desc[UR4][R14.64] ;  /* 0x000000040e0a8981 */ /* 0x0002a6000c1e1b00 */
[----:B------:R-:W-:Y:S01]  /*0280*/  VIADD R21, R7, 0x180 ;  /* 0x0000018007157836 */ /* 0x000fe20000000000 */
[----:B------:R3:W2:Y:S03]  /*0290*/  @!P0 LDG.E.64 R8, desc[UR4][R18.64] ;  /* 0x0000000412088981 */ /* 0x0006a6000c1e1b00 */
[----:B------:R-:W-:-:S05]  /*02a0*/  IMAD.WIDE R20, R21, 0x4, R4 ;  /* 0x0000000415147825 */ /* 0x000fca00078e0204 */
[----:B------:R-:W4:Y:S01]  /*02b0*/  @!P0 LDG.E.64 R12, desc[UR4][R20.64] ;  /* 0x00000004140c8981 */ /* 0x000f22000c1e1b00 */
[----:B------:R-:W-:-:S04]  /*02c0*/  VIADD R23, R7, 0x1500 ;  /* 0x0000150007177836 */ /* 0x000fc80000000000 */
[----:B------:R-:W-:-:S05]  /*02d0*/  IMAD.WIDE R22, R23, 0x4, R4 ;  /* 0x0000000417167825 */ /* 0x000fca00078e0204 */
[----:B------:R-:W5:Y:S01]  /*02e0*/  @!P0 LDG.E.64 R16, desc[UR4][R22.64] ;  /* 0x0000000416108981 */ /* 0x000f62000c1e1b00 */
[----:B------:R-:W-:Y:S01]  /*02f0*/  VIADD R25, R7, 0x15c0 ;  /* 0x000015c007197836 */ /* 0x000fe20000000000 */
[----:B-1----:R-:W-:-:S03]  /*0300*/  CS2R R14, SRZ ;  /* 0x00000000000e7805 */ /* 0x002fc6000001ff00 */
[----:B---3--:R-:W-:-:S05]  /*0310*/  IMAD.WIDE R18, R25, 0x4, R4 ;  /* 0x0000000419127825 */ /* 0x008fca00078e0204 */
[----:B------:R1:W3:Y:S01]  /*0320*/  @!P0 LDG.E.64 R14, desc[UR4][R18.64] ;  /* 0x00000004120e8981 */ /* 0x0002e2000c1e1b00 */
[C---:B--2---:R-:W-:Y:S02]  /*0330*/  FSETP.GT.AND P6, PT, R8.reuse, R10, PT ;  /* 0x0000000a0800720b */ /* 0x044fe40003fc4000 */
[C---:B------:R-:W-:Y:S02]  /*0340*/  FSETP.GT.AND P1, PT, R9.reuse, R11, PT ;  /* 0x0000000b0900720b */ /* 0x040fe40003f24000 */
[----:B------:R-:W-:Y:S02]  /*0350*/  FSETP.NAN.AND P3, PT, R8, R8, PT ;  /* 0x000000080800720b */ /* 0x000fe40003f68000 */
[----:B------:R-:W-:Y:S02]  /*0360*/  FSETP.NAN.AND P4, PT, R9, R9, PT ;  /* 0x000000090900720b */ /* 0x000fe40003f88000 */
[----:B----4-:R-:W-:Y:S02]  /*0370*/  FSETP.NAN.AND P2, PT, R12, R12, PT ;  /* 0x0000000c0c00720b */ /* 0x010fe40003f48000 */
[----:B------:R-:W-:-:S03]  /*0380*/  SEL R0, RZ, 0x1, !P1 ;  /* 0x00000001ff007807 */ /* 0x000fc60004800000 */
[----:B------:R-:W-:Y:S02]  /*0390*/  @!P6 SEL R8, R8, R10, P3 ;  /* 0x0000000a0808e207 */ /* 0x000fe40001800000 */
[----:B------:R-:W-:Y:S02]  /*03a0*/  FSETP.NAN.AND P3, PT, R13, R13, PT ;  /* 0x0000000d0d00720b */ /* 0x000fe40003f68000 */
[----:B------:R-:W-:Y:S02]  /*03b0*/  FSETP.GEU.AND P5, PT, R8, R12, PT ;  /* 0x0000000c0800720b */ /* 0x000fe40003fae000 */
[----:B------:R-:W-:Y:S02]  /*03c0*/  @!P1 SEL R9, R9, R11, P4 ;  /* 0x0000000b09099207 */ /* 0x000fe40002000000 */
[----:B------:R-:W-:Y:S02]  /*03d0*/  CS2R R10, SRZ ;  /* 0x00000000000a7805 */ /* 0x000fe4000001ff00 */
[----:B------:R-:W-:-:S02]  /*03e0*/  @!P2 SEL R12, R12, R8, !P5 ;  /* 0x000000080c0ca207 */ /* 0x000fc40006800000 */
[----:B-----5:R-:W-:Y:S02]  /*03f0*/  FSETP.NAN.AND P2, PT, R17, R17, PT ;  /* 0x000000111100720b */ /* 0x020fe40003f48000 */
[----:B------:R-:W-:Y:S02]  /*0400*/  FSETP.GEU.AND P4, PT, R9, R13, PT ;  /* 0x0000000d0900720b */ /* 0x000fe40003f8e000 */
[----:B------:R-:W-:Y:S02]  /*0410*/  FSETP.NAN.AND P1, PT, R16, R16, PT ;  /* 0x000000101000720b */ /* 0x000fe40003f28000 */
[----:B------:R-:W-:Y:S02]  /*0420*/  @!P3 SEL R13, R13, R9, !P4 ;  /* 0x000000090d0db207 */ /* 0x000fe40006000000 */
[----:B-1----:R-:W-:Y:S02]  /*0430*/  P2R R18, PR, RZ, 0x20 ;  /* 0x00000020ff127803 */ /* 0x002fe40000000000 */
[----:B------:R-:W-:-:S02]  /*0440*/  FSETP.GEU.AND P5, PT, R13, R17, PT ;  /* 0x000000110d00720b */ /* 0x000fc40003fae000 */
[----:B------:R-:W-:Y:S02]  /*0450*/  FSETP.GEU.AND P3, PT, R12, R16, PT ;  /* 0x000000100c00720b */ /* 0x000fe40003f6e000 */
[----:B------:R-:W-:Y:S01]  /*0460*/  @!P2 SEL R17, R17, R13, !P5 ;  /* 0x0000000d1111a207 */ /* 0x000fe20006800000 */
[----:B------:R-:W-:Y:S01]  /*0470*/  VIADD R13, R7, 0x1680 ;  /* 0x00001680070d7836 */ /* 0x000fe20000000000 */
[----:B------:R-:W-:Y:S02]  /*0480*/  P2R R2, PR, RZ, 0x8 ;  /* 0x00000008ff027803 */ /* 0x000fe40000000000 */
[----:B------:R-:W-:Y:S01]  /*0490*/  @!P1 SEL R16, R16, R12, !P3 ;  /* 0x0000000c10109207 */ /* 0x000fe20005800000 */
[----:B------:R-:W-:Y:S01]  /*04a0*/  IMAD.WIDE R12, R13, 0x4, R4 ;  /* 0x000000040d0c7825 */ /* 0x000fe200078e0204 */
[-C--:B---3--:R-:W-:Y:S02]  /*04b0*/  FSETP.NAN.AND P1, PT, R14, R14.reuse, PT ;  /* 0x0000000e0e00720b */ /* 0x088fe40003f28000 */
[----:B------:R-:W-:-:S02]  /*04c0*/  FSETP.GEU.AND P3, PT, R16, R14, PT ;  /* 0x0000000e1000720b */ /* 0x000fc40003f6e000 */
[----:B------:R-:W2:Y:S01]  /*04d0*/  @!P0 LDG.E.64 R10, desc[UR4][R12.64] ;  /* 0x000000040c0a8981 */ /* 0x000ea2000c1e1b00 */
[-C--:B------:R-:W-:Y:S02]  /*04e0*/  FSETP.GEU.AND P2, PT, R17, R15.reuse, PT ;  /* 0x0000000f1100720b */ /* 0x080fe40003f4e000 */
[----:B------:R-:W-:Y:S02]  /*04f0*/  P2R R6, PR, RZ, 0x8 ;  /* 0x00000008ff067803 */ /* 0x000fe40000000000 */
[----:B------:R-:W-:Y:S02]  /*0500*/  P2R R19, PR, RZ, 0x4 ;  /* 0x00000004ff137803 */ /* 0x000fe40000000000 */
[----:B------:R-:W-:Y:S02]  /*0510*/  P2R R8, PR, RZ, 0x20 ;  /* 0x00000020ff087803 */ /* 0x000fe40000000000 */
[----:B------:R-:W-:Y:S02]  /*0520*/  @!P1 SEL R14, R14, R16, !P3 ;  /* 0x000000100e0e9207 */ /* 0x000fe40005800000 */
[----:B------:R-:W-:-:S02]  /*0530*/  FSETP.NAN.AND P1, PT, R15, R15, PT ;  /* 0x0000000f0f00720b */ /* 0x000fc40003f28000 */
[----:B------:R-:W-:-:S04]  /*0540*/  ISETP.NE.AND P3, PT, R2, RZ, PT ;  /* 0x000000ff0200720c */ /* 0x000fc80003f65270 */
[----:B------:R-:W-:Y:S02]  /*0550*/  P2R R16, PR, RZ, 0x8 ;  /* 0x00000008ff107803 */ /* 0x000fe40000000000 */
[----:B------:R-:W-:-:S05]  /*0560*/  ISETP.NE.AND P3, PT, R8, RZ, PT ;  /* 0x000000ff0800720c */ /* 0x000fca0003f65270 */
[----:B------:R-:W-:Y:S02]  /*0570*/  @!P1 SEL R15, R15, R17, !P2 ;  /* 0x000000110f0f9207 */ /* 0x000fe40005000000 */
[----:B------:R-:W-:Y:S02]  /*0580*/  CS2R R8, SRZ ;  /* 0x0000000000087805 */ /* 0x000fe4000001ff00 */
[-C--:B--2---:R-:W-:Y:S02]  /*0590*/  FSETP.NAN.AND P1, PT, R11, R11.reuse, PT ;  /* 0x0000000b0b00720b */ /* 0x084fe40003f28000 */
[----:B------:R-:W-:-:S11]  /*05a0*/  FSETP.GEU.AND P2, PT, R15, R11, PT ;  /* 0x0000000b0f00720b */ /* 0x000fd60003f4e000 */
[----:B------:R-:W-:Y:S01]  /*05b0*/  @!P1 SEL R11, R11, R15, !P2 ;  /* 0x0000000f0b0b9207 */ /* 0x000fe20005000000 */
[----:B------:R-:W-:-:S04]  /*05c0*/  VIADD R15, R7, 0x2a00 ;  /* 0x00002a00070f7836 */ /* 0x000fc80000000000 */
[----:B------:R-:W-:-:S05]  /*05d0*/  IMAD.WIDE R12, R15, 0x4, R4 ;  /* 0x000000040f0c7825 */ /* 0x000fca00078e0204 */
[----:B------:R1:W2:Y:S01]  /*05e0*/  @!P0 LDG.E.64 R8, desc[UR4][R12.64] ;  /* 0x000000040c088981 */ /* 0x0002a2000c1e1b00 */
[-C--:B------:R-:W-:Y:S02]  /*05f0*/  FSETP.NAN.AND P5, PT, R10, R10.reuse, PT ;  /* 0x0000000a0a00720b */ /* 0x080fe40003fa8000 */
[----:B------:R-:W-:Y:S02]  /*0600*/  FSETP.GEU.AND P1, PT, R14, R10, PT ;  /* 0x0000000a0e00720b */ /* 0x000fe40003f2e000 */
[----:B------:R-:W-:-:S09]  /*0610*/  SEL R2, RZ, 0x1, !P6 ;  /* 0x00000001ff027807 */ /* 0x000fd20007000000 */
[----:B------:R-:W-:Y:S02]  /*0620*/  @!P5 SEL R10, R10, R14, !P1 ;  /* 0x0000000e0a0ad207 */ /* 0x000fe40004800000 */
[----:B------:R-:W-:Y:S01]  /*0630*/  SEL R0, R0, 0x2, P4 ;  /* 0x0000000200007807 */ /* 0x000fe20002000000 */
[----:B-1----:R-:W-:-:S04]  /*0640*/  VIADD R13, R7, 0x2ac0 ;  /* 0x00002ac0070d7836 */ /* 0x002fc80000000000 */
[----:B------:R-:W-:Y:S01]  /*0650*/  IMAD.WIDE R12, R13, 0x4, R4 ;  /* 0x000000040d0c7825 */ /* 0x000fe200078e0204 */
[----:B------:R-:W-:Y:S02]  /*0660*/  SEL R0, R0, 0x3, P3 ;  /* 0x0000000300007807 */ /* 0x000fe40001800000 */
[----:B------:R-:W-:Y:S01]  /*0670*/  ISETP.NE.AND P3, PT, R16, RZ, PT ;  /* 0x000000ff1000720c */ /* 0x000fe20003f65270 */
[----:B------:R-:W-:Y:S01]  /*0680*/  VIADD R7, R7, 0x2b80 ;  /* 0x00002b8007077836 */ /* 0x000fe20000000000 */
[-C--:B--2---:R-:W-:Y:S02]  /*0690*/  FSETP.NAN.AND P5, PT, R8, R8.reuse, PT ;  /* 0x000000080800720b */ /* 0x084fe40003fa8000 */
[----:B------:R-:W-:Y:S02]  /*06a0*/  FSETP.GEU.AND P6, PT, R10, R8, PT ;  /* 0x000000080a00720b */ /* 0x000fe40003fce000 */
[----:B------:R-:W-:-:S09]  /*06b0*/  FSETP.NAN.AND P4, PT, R9, R9, PT ;  /* 0x000000090900720b */ /* 0x000fd20003f88000 */
[----:B------:R-:W-:Y:S02]  /*06c0*/  @!P5 SEL R8, R8, R10, !P6 ;  /* 0x0000000a0808d207 */ /* 0x000fe40007000000 */
[----:B------:R-:W-:-:S04]  /*06d0*/  ISETP.NE.AND P5, PT, R18, RZ, PT ;  /* 0x000000ff1200720c */ /* 0x000fc80003fa5270 */
[----:B------:R-:W-:Y:S02]  /*06e0*/  SEL R2, R2, 0x2, P5 ;  /* 0x0000000202027807 */ /* 0x000fe40002800000 */
[----:B------:R-:W-:-:S04]  /*06f0*/  FSETP.GEU.AND P5, PT, R11, R9, PT ;  /* 0x000000090b00720b */ /* 0x000fc80003fae000 */
[----:B------:R-:W-:Y:S02]  /*0700*/  @!P4 SEL R9, R9, R11, !P5 ;  /* 0x0000000b0909c207 */ /* 0x000fe40006800000 */
[----:B------:R-:W-:Y:S02]  /*0710*/  CS2R R10, SRZ ;  /* 0x00000000000a7805 */ /* 0x000fe4000001ff00 */
[----:B------:R-:W-:-:S04]  /*0720*/  SEL R2, R2, 0x3, P3 ;  /* 0x0000000302027807 */ /* 0x000fc80001800000 */
[----:B------:R1:W2:Y:S01]  /*0730*/  @!P0 LDG.E.64 R10, desc[UR4][R12.64] ;  /* 0x000000040c0a8981 */ /* 0x0002a2000c1e1b00 */
[----:B------:R-:W-:Y:S01]  /*0740*/  ISETP.NE.AND P3, PT, R6, RZ, PT ;  /* 0x000000ff0600720c */ /* 0x000fe20003f65270 */
[----:B------:R-:W-:Y:S01]  /*0750*/  IMAD.WIDE R6, R7, 0x4, R4 ;  /* 0x0000000407067825 */ /* 0x000fe200078e0204 */
[----:B------:R-:W-:-:S06]  /*0760*/  CS2R R4, SRZ ;  /* 0x0000000000047805 */ /* 0x000fcc000001ff00 */
[----:B------:R3:W4:Y:S01]  /*0770*/  @!P0 LDG.E.64 R4, desc[UR4][R6.64] ;  /* 0x0000000406048981 */ /* 0x000722000c1e1b00 */
[----:B------:R-:W-:Y:S01]  /*0780*/  SEL R2, R2, 0x4, P3 ;  /* 0x0000000402027807 */ /* 0x000fe20001800000 */
[----:B-1----:R-:W3:Y:S01]  /*0790*/  LDC.64 R12, c[0x0][0x218] ;  /* 0x00008600ff0c7b82 */ /* 0x002ee20000000a00 */
[----:B------:R-:W-:-:S04]  /*07a0*/  ISETP.NE.AND P4, PT, R19, RZ, PT ;  /* 0x000000ff1300720c */ /* 0x000fc80003f85270 */
[----:B------:R-:W-:Y:S02]  /*07b0*/  SEL R0, R0, 0x4, P4 ;  /* 0x0000000400007807 */ /* 0x000fe40002000000 */
[----:B------:R-:W-:Y:S02]  /*07c0*/  SEL R2, R2, 0x5, P1 ;  /* 0x0000000502027807 */ /* 0x000fe40000800000 */
[----:B------:R-:W-:Y:S02]  /*07d0*/  SEL R0, R0, 0x5, P2 ;  /* 0x0000000500007807 */ /* 0x000fe40001000000 */
[----:B------:R-:W-:Y:S02]  /*07e0*/  SEL R2, R2, 0x6, P6 ;  /* 0x0000000602027807 */ /* 0x000fe40003000000 */
[----:B------:R-:W-:Y:S01]  /*07f0*/  SEL R0, R0, 0x6, P5 ;  /* 0x0000000600007807 */ /* 0x000fe20002800000 */
[----:B---3--:R-:W-:Y:S01]  /*0800*/  IMAD.WIDE R6, R3, 0x4, R12 ;  /* 0x0000000403067825 */ /* 0x008fe200078e020c */
[----:B--2---:R-:W-:-:S02]  /*0810*/  FSETP.NAN.AND P3, PT, R10, R10, PT ;  /* 0x0000000a0a00720b */ /* 0x004fc40003f68000 */
[----:B------:R-:W-:Y:S02]  /*0820*/  FSETP.NAN.AND P4, PT, R11, R11, PT ;  /* 0x0000000b0b00720b */ /* 0x000fe40003f88000 */
[----:B------:R-:W-:Y:S02]  /*0830*/  FSETP.GEU.AND P1, PT, R8, R10, PT ;  /* 0x0000000a0800720b */ /* 0x000fe40003f2e000 */
[----:B----4-:R-:W-:Y:S02]  /*0840*/  FSETP.NAN.AND P2, PT, R4, R4, PT ;  /* 0x000000040400720b */ /* 0x010fe40003f48000 */
[----:B------:R-:W-:-:S05]  /*0850*/  FSETP.NAN.AND P6, PT, R5, R5, PT ;  /* 0x000000050500720b */ /* 0x000fca0003fc8000 */
[----:B------:R-:W-:Y:S02]  /*0860*/  @!P3 SEL R10, R10, R8, !P1 ;  /* 0x000000080a0ab207 */ /* 0x000fe40004800000 */
[----:B------:R-:W-:-:S04]  /*0870*/  FSETP.GEU.AND P3, PT, R9, R11, PT ;  /* 0x0000000b0900720b */ /* 0x000fc80003f6e000 */
[----:B------:R-:W-:Y:S02]  /*0880*/  @!P4 SEL R11, R11, R9, !P3 ;  /* 0x000000090b0bc207 */ /* 0x000fe40005800000 */
[----:B------:R-:W-:Y:S02]  /*0890*/  FSETP.GEU.AND P5, PT, R10, R4, PT ;  /* 0x000000040a00720b */ /* 0x000fe40003fae000 */
[----:B------:R-:W-:Y:S02]  /*08a0*/  SEL R2, R2, 0x7, P1 ;  /* 0x0000000702027807 */ /* 0x000fe40000800000 */
[----:B------:R-:W-:Y:S02]  /*08b0*/  FSETP.GEU.AND P4, PT, R11, R5, PT ;  /* 0x000000050b00720b */ /* 0x000fe40003f8e000 */
[----:B------:R-:W-:Y:S02]  /*08c0*/  SEL R0, R0, 0x7, P3 ;  /* 0x0000000700007807 */ /* 0x000fe40001800000 */
[----:B------:R-:W-:-:S02]  /*08d0*/  SEL R8, R2, 0x8, P5 ;  /* 0x0000000802087807 */ /* 0x000fc40002800000 */
[----:B------:R-:W-:Y:S02]  /*08e0*/  @!P2 SEL R4, R4, R10, !P5 ;  /* 0x0000000a0404a207 */ /* 0x000fe40006800000 */
[----:B------:R-:W-:Y:S02]  /*08f0*/  @!P6 SEL R5, R5, R11, !P4 ;  /* 0x0000000b0505e207 */ /* 0x000fe40006000000 */
[----:B------:R-:W-:Y:S02]  /*0900*/  IADD3 R2, P1, R3, UR6, RZ ;  /* 0x0000000603027c10 */ /* 0x000fe4000ff3e0ff */
[----:B------:R-:W-:Y:S02]  /*0910*/  SEL R9, R0, 0x8, P4 ;  /* 0x0000000800097807 */ /* 0x000fe40002000000 */
[----:B------:R-:W-:Y:S01]  /*0920*/  LOP3.LUT R0, R8, 0xff, RZ, 0xc0, !PT ;  /* 0x000000ff08007812 */ /* 0x000fe200078ec0ff */
[----:B------:R1:W-:Y:S01]  /*0930*/  @!P0 STG.E.64 desc[UR4][R6.64], R4 ;  /* 0x0000000406008986 */ /* 0x0003e2000c101b04 */
[----:B------:R-:W-:-:S03]  /*0940*/  LEA.HI.X.SX32 R3, R3, UR7, 0x1, P1 ;  /* 0x0000000703037c11 */ /* 0x000fc600088f0eff */
[----:B------:R-:W-:Y:S01]  /*0950*/  IMAD R9, R9, 0x100, R0 ;  /* 0x0000010009097824 */ /* 0x000fe200078e0200 */
[----:B------:R-:W-:Y:S06]  /*0960*/  @P0 EXIT ;  /* 0x000000000000094d */ /* 0x000fec0003800000 */
[----:B------:R-:W-:Y:S01]  /*0970*/  STG.E.U16 desc[UR4][R2.64], R9 ;  /* 0x0000000902007986 */ /* 0x000fe2000c101504 */
[----:B------:R-:W-:Y:S05]  /*0980*/  EXIT ;  /* 0x000000000000794d */ /* 0x000fea0003800000 */
.L_x_0:
[----:B------:R-:W-:-:S00]  /*0990*/  BRA `(.L_x_0) ;  /* 0xfffffffc00fc7947 */ /* 0x000fc0000383ffff */
[----:B------:R-:W-:-:S00]  /*09a0*/  NOP ;  /* 0x0000000000007918 */ /* 0x000fc00000000000 */
        /* <DEDUP_REMOVED lines=13> */
.L_x_1:


//--------------------- .nv.constant0.triton_poi_fused_max_pool2d_with_indices_25 --------------------------
	.section	.nv.constant0.triton_poi_fused_max_pool2d_with_indices_25,"a",@progbits
	.sectionflags	@""
	.align	4
.nv.constant0.triton_poi_fused_max_pool2d_with_indices_25:
	.zero		556
